	.headerflags	@"EF_CUDA_TEXMODE_UNIFIED EF_CUDA_64BIT_ADDRESS EF_CUDA_ACCELERATORS EF_CUDA_SM90 EF_CUDA_VIRTUAL_SM(EF_CUDA_SM90)"
	.elftype	@"ET_EXEC"


//--------------------- .nv.info                  --------------------------
	.section	.nv.info,"",@"SHT_CUDA_INFO"
	.align	4


	//----- nvinfo : EIATTR_REGCOUNT
	.align		4
        /*0000*/ 	.byte	0x04, 0x2f
        /*0002*/ 	.short	(.L_1 - .L_0)
	.align		4
.L_0:
        /*0004*/ 	.word	index@(triton_poi_fused_add_mul_31)
        /*0008*/ 	.word	0x0000001a


	//----- nvinfo : EIATTR_MIN_STACK_SIZE
	.align		4
.L_1:
        /*000c*/ 	.byte	0x04, 0x12
        /*000e*/ 	.short	(.L_3 - .L_2)
	.align		4
.L_2:
        /*0010*/ 	.word	index@(triton_poi_fused_add_mul_31)
        /*0014*/ 	.word	0x00000000


	//----- nvinfo : EIATTR_FRAME_SIZE
	.align		4
.L_3:
        /*0018*/ 	.byte	0x04, 0x11
        /*001a*/ 	.short	(.L_5 - .L_4)
	.align		4
.L_4:
        /*001c*/ 	.word	index@(triton_poi_fused_add_mul_31)
        /*0020*/ 	.word	0x00000000


	//----- nvinfo : EIATTR_MIN_STACK_SIZE
	.align		4
.L_5:
        /*0024*/ 	.byte	0x04, 0x12
        /*0026*/ 	.short	(.L_7 - .L_6)
	.align		4
.L_6:
        /*0028*/ 	.word	index@(triton_poi_fused_add_mul_31)
        /*002c*/ 	.word	0x00000000
.L_7:


//--------------------- .nv.info.triton_poi_fused_add_mul_31 --------------------------
	.section	.nv.info.triton_poi_fused_add_mul_31,"",@"SHT_CUDA_INFO"
	.sectionflags	@""
	.align	4


	//----- nvinfo : EIATTR_CUDA_API_VERSION
	.align		4
        /*0000*/ 	.byte	0x04, 0x37
        /*0002*/ 	.short	(.L_9 - .L_8)
.L_8:
        /*0004*/ 	.word	0x0000007c


	//----- nvinfo : EIATTR_KPARAM_INFO
	.align		4
.L_9:
        /*0008*/ 	.byte	0x04, 0x17
        /*000a*/ 	.short	(.L_11 - .L_10)
.L_10:
        /*000c*/ 	.word	0x00000000
        /*0010*/ 	.short	0x0006
        /*0012*/ 	.short	0x002c
        /*0014*/ 	.byte	0x00, 0xf0, 0x11, 0x00


	//----- nvinfo : EIATTR_KPARAM_INFO
	.align		4
.L_11:
        /*0018*/ 	.byte	0x04, 0x17
        /*001a*/ 	.short	(.L_13 - .L_12)
.L_12:
        /*001c*/ 	.word	0x00000000
        /*0020*/ 	.short	0x0005
        /*0022*/ 	.short	0x0028
        /*0024*/ 	.byte	0x00, 0xf0, 0x11, 0x00


	//----- nvinfo : EIATTR_KPARAM_INFO
	.align		4
.L_13:
        /*0028*/ 	.byte	0x04, 0x17
        /*002a*/ 	.short	(.L_15 - .L_14)
.L_14:
        /*002c*/ 	.word	0x00000000
        /*0030*/ 	.short	0x0004
        /*0032*/ 	.short	0x0020
        /*0034*/ 	.byte	0x00, 0xf4, 0x21, 0x00


	//----- nvinfo : EIATTR_KPARAM_INFO
	.align		4
.L_15:
        /*0038*/ 	.byte	0x04, 0x17
        /*003a*/ 	.short	(.L_17 - .L_16)
.L_16:
        /*003c*/ 	.word	0x00000000
        /*0040*/ 	.short	0x0003
        /*0042*/ 	.short	0x0018
        /*0044*/ 	.byte	0x00, 0xf4, 0x21, 0x00


	//----- nvinfo : EIATTR_KPARAM_INFO
	.align		4
.L_17:
        /*0048*/ 	.byte	0x04, 0x17
        /*004a*/ 	.short	(.L_19 - .L_18)
.L_18:
        /*004c*/ 	.word	0x00000000
        /*0050*/ 	.short	0x0002
        /*0052*/ 	.short	0x0010
        /*0054*/ 	.byte	0x00, 0xf4, 0x21, 0x00


	//----- nvinfo : EIATTR_KPARAM_INFO
	.align		4
.L_19:
        /*0058*/ 	.byte	0x04, 0x17
        /*005a*/ 	.short	(.L_21 - .L_20)
.L_20:
        /*005c*/ 	.word	0x00000000
        /*0060*/ 	.short	0x0001
        /*0062*/ 	.short	0x0008
        /*0064*/ 	.byte	0x00, 0xf4, 0x21, 0x00


	//----- nvinfo : EIATTR_KPARAM_INFO
	.align		4
.L_21:
        /*0068*/ 	.byte	0x04, 0x17
        /*006a*/ 	.short	(.L_23 - .L_22)
.L_22:
        /*006c*/ 	.word	0x00000000
        /*0070*/ 	.short	0x0000
        /*0072*/ 	.short	0x0000
        /*0074*/ 	.byte	0x00, 0xf4, 0x21, 0x00


	//----- nvinfo : EIATTR_SPARSE_MMA_MASK
	.align		4
.L_23:
        /*0078*/ 	.byte	0x03, 0x50
        /*007a*/ 	.short	0x0000


	//----- nvinfo : EIATTR_MAXREG_COUNT
	.align		4
        /*007c*/ 	.byte	0x03, 0x1b
        /*007e*/ 	.short	0x00ff


	//----- nvinfo : EIATTR_EXIT_INSTR_OFFSETS
	.align		4
        /*0080*/ 	.byte	0x04, 0x1c
        /*0082*/ 	.short	(.L_25 - .L_24)


	//   ....[0]....
.L_24:
        /*0084*/ 	.word	0x00000470


	//   ....[1]....
        /*0088*/ 	.word	0x000004b0


	//----- nvinfo : EIATTR_REQNTID
	.align		4
.L_25:
        /*008c*/ 	.byte	0x04, 0x10
        /*008e*/ 	.short	(.L_27 - .L_26)
.L_26:
        /*0090*/ 	.word	0x00000080
        /*0094*/ 	.word	0x00000001
        /*0098*/ 	.word	0x00000001


	//----- nvinfo : EIATTR_CBANK_PARAM_SIZE
	.align		4
.L_27:
        /*009c*/ 	.byte	0x03, 0x19
        /*009e*/ 	.short	0x0030


	//----- nvinfo : EIATTR_PARAM_CBANK
	.align		4
        /*00a0*/ 	.byte	0x04, 0x0a
        /*00a2*/ 	.short	(.L_29 - .L_28)
	.align		4
.L_28:
        /*00a4*/ 	.word	index@(.nv.constant0.triton_poi_fused_add_mul_31)
        /*00a8*/ 	.short	0x0210
        /*00aa*/ 	.short	0x0030


	//----- nvinfo : EIATTR_SW_WAR
	.align		4
.L_29:
        /*00ac*/ 	.byte	0x04, 0x36
        /*00ae*/ 	.short	(.L_31 - .L_30)
.L_30:
        /*00b0*/ 	.word	0x00000008
.L_31:


//--------------------- .nv.callgraph             --------------------------
	.section	.nv.callgraph,"",@"SHT_CUDA_CALLGRAPH"
	.align	4
	.sectionentsize	8
	.align		4
        /*0000*/ 	.word	0x00000000
	.align		4
        /*0004*/ 	.word	0xffffffff
	.align		4
        /*0008*/ 	.word	0x00000000
	.align		4
        /*000c*/ 	.word	0xfffffffe
	.align		4
        /*0010*/ 	.word	0x00000000
	.align		4
        /*0014*/ 	.word	0xfffffffd
	.align		4
        /*0018*/ 	.word	0x00000000
	.align		4
        /*001c*/ 	.word	0xfffffffc


//--------------------- .text.triton_poi_fused_add_mul_31 --------------------------
	.section	.text.triton_poi_fused_add_mul_31,"ax",@progbits
	.sectionflags	@"SHF_BARRIERS=1"
	.align	128
        .global         triton_poi_fused_add_mul_31
        .type           triton_poi_fused_add_mul_31,@function
        .size           triton_poi_fused_add_mul_31,(.L_x_1 - triton_poi_fused_add_mul_31)
        .other          triton_poi_fused_add_mul_31,@"STO_CUDA_ENTRY STV_DEFAULT"
triton_poi_fused_add_mul_31:
.text.triton_poi_fused_add_mul_31:
[----:B------:R-:W0:Y:S01]  /*0000*/  LDC R1, c[0x0][0x28] ;  /* 0x00000a00ff017b82 */ /* 0x000e220000000800 */
[----:B------:R-:W1:Y:S07]  /*0010*/  S2R R8, SR_TID.X ;  /* 0x0000000000087919 */ /* 0x000e6e0000002100 */
[----:B------:R-:W2:Y:S01]  /*0020*/  LDC.64 R14, c[0x0][0x210] ;  /* 0x00008400ff0e7b82 */ /* 0x000ea20000000a00 */
[----:B------:R-:W-:Y:S01]  /*0030*/  IMAD.MOV.U32 R12, RZ, RZ, RZ ;  /* 0x000000ffff0c7224 */ /* 0x000fe200078e00ff */
[----:B------:R-:W-:Y:S01]  /*0040*/  ULDC.64 UR6, c[0x0][0x208] ;  /* 0x0000820000067ab9 */ /* 0x000fe20000000a00 */
[----:B------:R-:W3:Y:S01]  /*0050*/  S2R R16, SR_CTAID.Y ;  /* 0x0000000000107919 */ /* 0x000ee20000002600 */
[----:B------:R-:W4:Y:S01]  /*0060*/  S2R R13, SR_CTAID.X ;  /* 0x00000000000d7919 */ /* 0x000f220000002500 */
[----:B------:R-:W-:-:S03]  /*0070*/  IMAD.MOV.U32 R4, RZ, RZ, RZ ;  /* 0x000000ffff047224 */ /* 0x000fc600078e00ff */
[----:B------:R-:W5:Y:S08]  /*0080*/  S2UR UR5, SR_CgaCtaId ;  /* 0x00000000000579c3 */ /* 0x000f700000008800 */
[----:B------:R-:W5:Y:S01]  /*0090*/  LDC.64 R10, c[0x0][0x220] ;  /* 0x00008800ff0a7b82 */ /* 0x000f620000000a00 */
[----:B-1----:R-:W-:-:S04]  /*00a0*/  LOP3.LUT R2, R8, 0x7f, RZ, 0xc0, !PT ;  /* 0x0000007f08027812 */ /* 0x002fc800078ec0ff */
[----:B---3--:R-:W-:Y:S01]  /*00b0*/  PRMT R0, R2, 0x6540, R16 ;  /* 0x0000654002007816 */ /* 0x008fe20000000010 */
[----:B------:R-:W-:Y:S01]  /*00c0*/  IMAD.SHL.U32 R5, R16, 0x100, RZ ;  /* 0x0000010010057824 */ /* 0x000fe200078e00ff */
[----:B----4-:R-:W-:-:S03]  /*00d0*/  ISETP.GE.AND P0, PT, R13, 0x40, PT ;  /* 0x000000400d00780c */ /* 0x010fc60003f06270 */
[C---:B------:R-:W-:Y:S01]  /*00e0*/  IMAD R3, R0.reuse, 0x40, R13 ;  /* 0x0000004000037824 */ /* 0x040fe200078e020d */
[----:B------:R-:W-:-:S03]  /*00f0*/  ISETP.LT.AND P1, PT, R0, 0x200, !P0 ;  /* 0x000002000000780c */ /* 0x000fc60004721270 */
[----:B--2---:R-:W-:Y:S01]  /*0100*/  IMAD.WIDE R6, R3, 0x4, R14 ;  /* 0x0000000403067825 */ /* 0x004fe200078e020e */
[----:B------:R-:W-:-:S04]  /*0110*/  LOP3.LUT R0, R5, 0x80, R2, 0xfe, !PT ;  /* 0x0000008005007812 */ /* 0x000fc800078efe02 */
[C---:B------:R-:W-:Y:S01]  /*0120*/  ISETP.LT.AND P2, PT, R0.reuse, 0x200, !P0 ;  /* 0x000002000000780c */ /* 0x040fe20004741270 */
[----:B------:R-:W-:-:S04]  /*0130*/  IMAD R0, R0, 0x40, R13 ;  /* 0x0000004000007824 */ /* 0x000fc800078e020d */
[----:B------:R-:W-:Y:S01]  /*0140*/  IMAD.WIDE R14, R0, 0x4, R14 ;  /* 0x00000004000e7825 */ /* 0x000fe200078e020e */
[----:B------:R1:W2:Y:S07]  /*0150*/  @P1 LDG.E.EL R12, desc[UR6][R6.64] ;  /* 0x00000006060c1981 */ /* 0x0002ae000c2e1900 */
[----:B------:R3:W4:Y:S01]  /*0160*/  @P2 LDG.E.EL R4, desc[UR6][R14.64] ;  /* 0x000000060e042981 */ /* 0x000722000c2e1900 */
[----:B------:R-:W-:Y:S01]  /*0170*/  IMAD.SHL.U32 R5, R8, 0x2, RZ ;  /* 0x0000000208057824 */ /* 0x000fe200078e00ff */
[----:B------:R-:W-:Y:S01]  /*0180*/  UMOV UR4, 0x400 ;  /* 0x0000040000047882 */ /* 0x000fe20000000000 */
[----:B------:R-:W3:Y:S01]  /*0190*/  LDC.64 R8, c[0x0][0x218] ;  /* 0x00008600ff087b82 */ /* 0x000ee20000000a00 */
[----:B-----5:R-:W-:-:S02]  /*01a0*/  UPRMT UR4, UR5, 0x654, UR4 ;  /* 0x0000065405047896 */ /* 0x020fc40008000004 */
[----:B------:R-:W-:-:S04]  /*01b0*/  LOP3.LUT R5, R5, 0xfe, RZ, 0xc0, !PT ;  /* 0x000000fe05057812 */ /* 0x000fc800078ec0ff */
[----:B------:R-:W-:Y:S01]  /*01c0*/  PRMT R16, R5, 0x6540, R16 ;  /* 0x0000654005107816 */ /* 0x000fe20000000010 */
[----:B-1----:R-:W1:Y:S03]  /*01d0*/  LDC.64 R6, c[0x0][0x228] ;  /* 0x00008a00ff067b82 */ /* 0x002e660000000a00 */
[----:B------:R-:W-:Y:S02]  /*01e0*/  SHF.R.S32.HI R17, RZ, 0x1f, R16 ;  /* 0x0000001fff117819 */ /* 0x000fe40000011410 */
[C---:B------:R-:W-:Y:S02]  /*01f0*/  ISETP.GE.AND P3, PT, R16.reuse, 0x200, PT ;  /* 0x000002001000780c */ /* 0x040fe40003f66270 */
[----:B------:R-:W-:Y:S02]  /*0200*/  LEA.HI R17, R17, R16, RZ, 0x7 ;  /* 0x0000001011117211 */ /* 0x000fe400078f38ff */
[----:B------:R-:W-:-:S02]  /*0210*/  ISETP.LT.AND P0, PT, R16, 0x200, !P0 ;  /* 0x000002001000780c */ /* 0x000fc40004701270 */
[C---:B------:R-:W-:Y:S02]  /*0220*/  LOP3.LUT R19, R17.reuse, 0xffffff80, RZ, 0xc0, !PT ;  /* 0xffffff8011137812 */ /* 0x040fe400078ec0ff */
[----:B------:R-:W-:-:S03]  /*0230*/  SHF.L.U32 R17, R17, 0x6, RZ ;  /* 0x0000000611117819 */ /* 0x000fc600000006ff */
[----:B------:R-:W-:Y:S01]  /*0240*/  IMAD.IADD R19, R16, 0x1, -R19 ;  /* 0x0000000110137824 */ /* 0x000fe200078e0a13 */
[----:B------:R-:W-:-:S03]  /*0250*/  LOP3.LUT R17, R17, 0xffffe000, RZ, 0xc0, !PT ;  /* 0xffffe00011117812 */ /* 0x000fc600078ec0ff */
[----:B---3--:R-:W-:Y:S01]  /*0260*/  IMAD R14, R13, 0x80, R19 ;  /* 0x000000800d0e7824 */ /* 0x008fe200078e0213 */
[----:B------:R-:W-:-:S03]  /*0270*/  LEA R13, R2, UR4, 0x2 ;  /* 0x00000004020d7c11 */ /* 0x000fc6000f8e10ff */
[----:B------:R-:W-:Y:S01]  /*0280*/  IMAD.IADD R17, R14, 0x1, R17 ;  /* 0x000000010e117824 */ /* 0x000fe200078e0211 */
[----:B------:R-:W-:-:S03]  /*0290*/  CS2R R14, SRZ ;  /* 0x00000000000e7805 */ /* 0x000fc6000001ff00 */
[----:B0-----:R-:W-:-:S04]  /*02a0*/  IMAD.WIDE R10, R17, 0x4, R10 ;  /* 0x00000004110a7825 */ /* 0x001fc800078e020a */
[----:B------:R-:W-:Y:S01]  /*02b0*/  IMAD.WIDE R16, R19, 0x4, R8 ;  /* 0x0000000413107825 */ /* 0x000fe200078e0208 */
[----:B------:R-:W-:-:S03]  /*02c0*/  CS2R R8, SRZ ;  /* 0x0000000000087805 */ /* 0x000fc6000001ff00 */
[----:B-1----:R-:W-:Y:S01]  /*02d0*/  IMAD.WIDE R18, R19, 0x4, R6 ;  /* 0x0000000413127825 */ /* 0x002fe200078e0206 */
[----:B------:R-:W-:Y:S01]  /*02e0*/  CS2R R6, SRZ ;  /* 0x0000000000067805 */ /* 0x000fe2000001ff00 */
[----:B--2---:R0:W-:Y:S04]  /*02f0*/  STS [R13], R12 ;  /* 0x0000000c0d007388 */ /* 0x0041e80000000800 */
[----:B----4-:R1:W-:Y:S01]  /*0300*/  STS [R13+0x200], R4 ;  /* 0x000200040d007388 */ /* 0x0103e20000000800 */
[----:B------:R-:W-:Y:S06]  /*0310*/  BAR.SYNC.DEFER_BLOCKING 0x0 ;  /* 0x0000000000007b1d */ /* 0x000fec0000010000 */
[----:B------:R-:W2:Y:S04]  /*0320*/  @!P3 LDG.E.EL.64 R8, desc[UR6][R16.64] ;  /* 0x000000061008b981 */ /* 0x000ea8000c2e1b00 */
[----:B------:R-:W2:Y:S04]  /*0330*/  @!P3 LDG.E.EL.64 R14, desc[UR6][R18.64] ;  /* 0x00000006120eb981 */ /* 0x000ea8000c2e1b00 */
[----:B------:R-:W2:Y:S01]  /*0340*/  @P0 LDG.E.EL.64 R6, desc[UR6][R10.64] ;  /* 0x000000060a060981 */ /* 0x000ea2000c2e1b00 */
[----:B0-----:R-:W-:Y:S01]  /*0350*/  LEA R12, R5, UR4, 0x2 ;  /* 0x00000004050c7c11 */ /* 0x001fe2000f8e10ff */
[----:B-1----:R-:W-:-:S04]  /*0360*/  IMAD R13, R2, 0x4, R13 ;  /* 0x00000004020d7824 */ /* 0x002fc800078e020d */
[----:B------:R-:W0:Y:S01]  /*0370*/  LDS.64 R20, [R12] ;  /* 0x000000000c147984 */ /* 0x000e220000000a00 */
[----:B------:R-:W-:Y:S01]  /*0380*/  BAR.SYNC.DEFER_BLOCKING 0x0 ;  /* 0x0000000000007b1d */ /* 0x000fe20000010000 */
[----:B--2---:R-:W-:Y:S01]  /*0390*/  FFMA R23, R6, R8, R14 ;  /* 0x0000000806177223 */ /* 0x004fe2000000000e */
[----:B------:R-:W-:Y:S01]  /*03a0*/  FFMA R6, R7, R9, R15 ;  /* 0x0000000907067223 */ /* 0x000fe2000000000f */
[----:B------:R-:W-:Y:S02]  /*03b0*/  LEA R7, R5, R12, 0x2 ;  /* 0x0000000c05077211 */ /* 0x000fe400078e10ff */
[----:B0-----:R-:W-:Y:S01]  /*03c0*/  FADD R20, R20, R23 ;  /* 0x0000001714147221 */ /* 0x001fe20000000000 */
[----:B------:R-:W-:Y:S02]  /*03d0*/  FADD R21, R21, R6 ;  /* 0x0000000615157221 */ /* 0x000fe40000000000 */
[----:B------:R-:W0:Y:S01]  /*03e0*/  LDC.64 R4, c[0x0][0x230] ;  /* 0x00008c00ff047b82 */ /* 0x000e220000000a00 */
[----:B------:R-:W-:Y:S01]  /*03f0*/  LOP3.LUT R6, R2, 0x80, RZ, 0xfc, !PT ;  /* 0x0000008002067812 */ /* 0x000fe200078efcff */
[----:B------:R-:W-:Y:S03]  /*0400*/  STS [R7], R20 ;  /* 0x0000001407007388 */ /* 0x000fe60000000800 */
[----:B------:R-:W-:Y:S01]  /*0410*/  LEA R6, R6, UR4, 0x3 ;  /* 0x0000000406067c11 */ /* 0x000fe2000f8e18ff */
[----:B------:R-:W-:Y:S02]  /*0420*/  STS [R7+0x8], R21 ;  /* 0x0000081507007388 */ /* 0x000fe40000000800 */
[----:B------:R-:W-:Y:S01]  /*0430*/  BAR.SYNC.DEFER_BLOCKING 0x0 ;  /* 0x0000000000007b1d */ /* 0x000fe20000010000 */
[----:B0-----:R-:W-:-:S05]  /*0440*/  IMAD.WIDE R2, R3, 0x4, R4 ;  /* 0x0000000403027825 */ /* 0x001fca00078e0204 */
[----:B------:R-:W0:Y:S04]  /*0450*/  LDS R13, [R13] ;  /* 0x000000000d0d7984 */ /* 0x000e280000000800 */
[----:B0-----:R0:W-:Y:S02]  /*0460*/  @P1 STG.E desc[UR6][R2.64], R13 ;  /* 0x0000000d02001986 */ /* 0x0011e4000c101906 */
[----:B0-----:R-:W-:Y:S05]  /*0470*/  @!P2 EXIT ;  /* 0x000000000000a94d */ /* 0x001fea0003800000 */
[----:B------:R-:W1:Y:S01]  /*0480*/  LDS R7, [R6] ;  /* 0x0000000006077984 */ /* 0x000e620000000800 */
[----:B0-----:R-:W-:-:S05]  /*0490*/  IMAD.WIDE R2, R0, 0x4, R4 ;  /* 0x0000000400027825 */ /* 0x001fca00078e0204 */
[----:B-1----:R-:W-:Y:S01]  /*04a0*/  STG.E desc[UR6][R2.64], R7 ;  /* 0x0000000702007986 */ /* 0x002fe2000c101906 */
[----:B------:R-:W-:Y:S05]  /*04b0*/  EXIT ;  /* 0x000000000000794d */ /* 0x000fea0003800000 */
.L_x_0:
[----:B------:R-:W-:-:S00]  /*04c0*/  BRA `(.L_x_0) ;  /* 0xfffffffc00fc7947 */ /* 0x000fc0000383ffff */
[----:B------:R-:W-:-:S00]  /*04d0*/  NOP ;  /* 0x0000000000007918 */ /* 0x000fc00000000000 */
        /* <DEDUP_REMOVED lines=10> */
.L_x_1:


//--------------------- .nv.shared.triton_poi_fused_add_mul_31 --------------------------
	.section	.nv.shared.triton_poi_fused_add_mul_31,"aw",@nobits
	.sectionflags	@""
	.align	16
	.zero		1024


//--------------------- .nv.constant0.triton_poi_fused_add_mul_31 --------------------------
	.section	.nv.constant0.triton_poi_fused_add_mul_31,"a",@progbits
	.sectionflags	@""
	.align	4
.nv.constant0.triton_poi_fused_add_mul_31:
	.zero		576
